	.headerflags	@"EF_CUDA_TEXMODE_UNIFIED EF_CUDA_64BIT_ADDRESS EF_CUDA_ACCELERATORS EF_CUDA_SM90 EF_CUDA_VIRTUAL_SM(EF_CUDA_SM90)"
	.elftype	@"ET_EXEC"


//--------------------- .nv.info                  --------------------------
	.section	.nv.info,"",@"SHT_CUDA_INFO"
	.align	4


	//----- nvinfo : EIATTR_REGCOUNT
	.align		4
        /*0000*/ 	.byte	0x04, 0x2f
        /*0002*/ 	.short	(.L_2 - .L_1)
	.align		4
.L_1:
        /*0004*/ 	.word	index@(triton_poi_fused_convolution_tanh_11)
        /*0008*/ 	.word	0x0000000e


	//----- nvinfo : EIATTR_MIN_STACK_SIZE
	.align		4
.L_2:
        /*000c*/ 	.byte	0x04, 0x12
        /*000e*/ 	.short	(.L_4 - .L_3)
	.align		4
.L_3:
        /*0010*/ 	.word	index@(triton_poi_fused_convolution_tanh_11)
        /*0014*/ 	.word	0x00000000


	//----- nvinfo : EIATTR_FRAME_SIZE
	.align		4
.L_4:
        /*0018*/ 	.byte	0x04, 0x11
        /*001a*/ 	.short	(.L_6 - .L_5)
	.align		4
.L_5:
        /*001c*/ 	.word	index@(triton_poi_fused_convolution_tanh_11)
        /*0020*/ 	.word	0x00000000


	//----- nvinfo : EIATTR_MIN_STACK_SIZE
	.align		4
.L_6:
        /*0024*/ 	.byte	0x04, 0x12
        /*0026*/ 	.short	(.L_8 - .L_7)
	.align		4
.L_7:
        /*0028*/ 	.word	index@(triton_poi_fused_convolution_tanh_11)
        /*002c*/ 	.word	0x00000000
.L_8:


//--------------------- .nv.info.triton_poi_fused_convolution_tanh_11 --------------------------
	.section	.nv.info.triton_poi_fused_convolution_tanh_11,"",@"SHT_CUDA_INFO"
	.sectionflags	@""
	.align	4


	//----- nvinfo : EIATTR_CUDA_API_VERSION
	.align		4
        /*0000*/ 	.byte	0x04, 0x37
        /*0002*/ 	.short	(.L_10 - .L_9)
.L_9:
        /*0004*/ 	.word	0x0000007c


	//----- nvinfo : EIATTR_KPARAM_INFO
	.align		4
.L_10:
        /*0008*/ 	.byte	0x04, 0x17
        /*000a*/ 	.short	(.L_12 - .L_11)
.L_11:
        /*000c*/ 	.word	0x00000000
        /*0010*/ 	.short	0x0002
        /*0012*/ 	.short	0x0010
        /*0014*/ 	.byte	0x00, 0xf0, 0x11, 0x00


	//----- nvinfo : EIATTR_KPARAM_INFO
	.align		4
.L_12:
        /*0018*/ 	.byte	0x04, 0x17
        /*001a*/ 	.short	(.L_14 - .L_13)
.L_13:
        /*001c*/ 	.word	0x00000000
        /*0020*/ 	.short	0x0001
        /*0022*/ 	.short	0x0008
        /*0024*/ 	.byte	0x00, 0xf4, 0x21, 0x00


	//----- nvinfo : EIATTR_KPARAM_INFO
	.align		4
.L_14:
        /*0028*/ 	.byte	0x04, 0x17
        /*002a*/ 	.short	(.L_16 - .L_15)
.L_15:
        /*002c*/ 	.word	0x00000000
        /*0030*/ 	.short	0x0000
        /*0032*/ 	.short	0x0000
        /*0034*/ 	.byte	0x00, 0xf4, 0x21, 0x00


	//----- nvinfo : EIATTR_SPARSE_MMA_MASK
	.align		4
.L_16:
        /*0038*/ 	.byte	0x03, 0x50
        /*003a*/ 	.short	0x0000


	//----- nvinfo : EIATTR_MAXREG_COUNT
	.align		4
        /*003c*/ 	.byte	0x03, 0x1b
        /*003e*/ 	.short	0x00ff


	//----- nvinfo : EIATTR_EXIT_INSTR_OFFSETS
	.align		4
        /*0040*/ 	.byte	0x04, 0x1c
        /*0042*/ 	.short	(.L_18 - .L_17)


	//   ....[0]....
.L_17:
        /*0044*/ 	.word	0x00000710


	//----- nvinfo : EIATTR_REQNTID
	.align		4
.L_18:
        /*0048*/ 	.byte	0x04, 0x10
        /*004a*/ 	.short	(.L_20 - .L_19)
.L_19:
        /*004c*/ 	.word	0x00000080
        /*0050*/ 	.word	0x00000001
        /*0054*/ 	.word	0x00000001


	//----- nvinfo : EIATTR_CRS_STACK_SIZE
	.align		4
.L_20:
        /*0058*/ 	.byte	0x04, 0x1e
        /*005a*/ 	.short	(.L_22 - .L_21)
.L_21:
        /*005c*/ 	.word	0x00000000


	//----- nvinfo : EIATTR_CBANK_PARAM_SIZE
	.align		4
.L_22:
        /*0060*/ 	.byte	0x03, 0x19
        /*0062*/ 	.short	0x0014


	//----- nvinfo : EIATTR_PARAM_CBANK
	.align		4
        /*0064*/ 	.byte	0x04, 0x0a
        /*0066*/ 	.short	(.L_24 - .L_23)
	.align		4
.L_23:
        /*0068*/ 	.word	index@(.nv.constant0.triton_poi_fused_convolution_tanh_11)
        /*006c*/ 	.short	0x0210
        /*006e*/ 	.short	0x0014


	//----- nvinfo : EIATTR_SW_WAR
	.align		4
.L_24:
        /*0070*/ 	.byte	0x04, 0x36
        /*0072*/ 	.short	(.L_26 - .L_25)
.L_25:
        /*0074*/ 	.word	0x00000008
.L_26:


//--------------------- .nv.callgraph             --------------------------
	.section	.nv.callgraph,"",@"SHT_CUDA_CALLGRAPH"
	.align	4
	.sectionentsize	8
	.align		4
        /*0000*/ 	.word	0x00000000
	.align		4
        /*0004*/ 	.word	0xffffffff
	.align		4
        /*0008*/ 	.word	0x00000000
	.align		4
        /*000c*/ 	.word	0xfffffffe
	.align		4
        /*0010*/ 	.word	0x00000000
	.align		4
        /*0014*/ 	.word	0xfffffffd
	.align		4
        /*0018*/ 	.word	0x00000000
	.align		4
        /*001c*/ 	.word	0xfffffffc


//--------------------- .nv.constant4             --------------------------
	.section	.nv.constant4,"a",@progbits
	.align	8
	.align		8
.nv.constant4:
        /*0000*/ 	.dword	_$_str


//--------------------- .text.triton_poi_fused_convolution_tanh_11 --------------------------
	.section	.text.triton_poi_fused_convolution_tanh_11,"ax",@progbits
	.align	128
        .global         triton_poi_fused_convolution_tanh_11
        .type           triton_poi_fused_convolution_tanh_11,@function
        .size           triton_poi_fused_convolution_tanh_11,(.L_x_13 - triton_poi_fused_convolution_tanh_11)
        .other          triton_poi_fused_convolution_tanh_11,@"STO_CUDA_ENTRY STV_DEFAULT"
triton_poi_fused_convolution_tanh_11:
.text.triton_poi_fused_convolution_tanh_11:
[----:B------:R-:W0:Y:S02]  /*0000*/  LDC R1, c[0x0][0x28] ;  /* 0x00000a00ff017b82 */ /* 0x000e240000000800 */
[----:B------:R-:W1:Y:S01]  /*0010*/  S2R R0, SR_TID.X ;  /* 0x0000000000007919 */ /* 0x000e620000002100 */
[----:B------:R-:W2:Y:S01]  /*0020*/  LDC.64 R8, c[0x0][0x218] ;  /* 0x00008600ff087b82 */ /* 0x000ea20000000a00 */
[----:B------:R-:W-:Y:S01]  /*0030*/  ULDC.64 UR4, c[0x0][0x208] ;  /* 0x0000820000047ab9 */ /* 0x000fe20000000a00 */
[----:B------:R-:W3:Y:S06]  /*0040*/  S2R R5, SR_CTAID.X ;  /* 0x0000000000057919 */ /* 0x000eec0000002500 */
[----:B------:R-:W4:Y:S01]  /*0050*/  LDC.64 R2, c[0x0][0x210] ;  /* 0x00008400ff027b82 */ /* 0x000f220000000a00 */
[----:B-1----:R-:W-:-:S02]  /*0060*/  SHF.L.U32 R0, R0, 0x2, RZ ;  /* 0x0000000200007819 */ /* 0x002fc400000006ff */
[----:B---3--:R-:W-:Y:S02]  /*0070*/  SHF.R.S32.HI R4, RZ, 0x16, R5 ;  /* 0x00000016ff047819 */ /* 0x008fe40000011405 */
[----:B------:R-:W-:Y:S02]  /*0080*/  LOP3.LUT R0, R0, 0x1fc, RZ, 0xc0, !PT ;  /* 0x000001fc00007812 */ /* 0x000fe400078ec0ff */
[----:B------:R-:W-:Y:S02]  /*0090*/  SGXT R4, R4, 0x1 ;  /* 0x000000010404781a */ /* 0x000fe40000000200 */
[----:B------:R-:W-:-:S04]  /*00a0*/  LEA R5, R5, R0, 0x9 ;  /* 0x0000000005057211 */ /* 0x000fc800078e48ff */
[----:B------:R-:W-:Y:S01]  /*00b0*/  LEA.HI R4, R4, R5, RZ, 0xc ;  /* 0x0000000504047211 */ /* 0x000fe200078f60ff */
[----:B----4-:R-:W-:-:S03]  /*00c0*/  IMAD.WIDE R2, R5, 0x4, R2 ;  /* 0x0000000405027825 */ /* 0x010fc600078e0202 */
[----:B------:R-:W-:-:S04]  /*00d0*/  SHF.R.S32.HI R4, RZ, 0xc, R4 ;  /* 0x0000000cff047819 */ /* 0x000fc80000011404 */
[----:B------:R-:W-:-:S04]  /*00e0*/  LEA.HI R0, R4, R4, RZ, 0x2 ;  /* 0x0000000404007211 */ /* 0x000fc800078f10ff */
[----:B------:R-:W-:-:S04]  /*00f0*/  LOP3.LUT R7, R0, 0xfffffffc, RZ, 0xc0, !PT ;  /* 0xfffffffc00077812 */ /* 0x000fc800078ec0ff */
[----:B------:R-:W-:-:S05]  /*0100*/  IADD3 R7, R4, -R7, RZ ;  /* 0x8000000704077210 */ /* 0x000fca0007ffe0ff */
[----:B--2---:R-:W-:Y:S02]  /*0110*/  IMAD.WIDE R8, R7, 0x4, R8 ;  /* 0x0000000407087825 */ /* 0x004fe400078e0208 */
[----:B------:R-:W2:Y:S04]  /*0120*/  LDG.E.128 R4, desc[UR4][R2.64] ;  /* 0x0000000402047981 */ /* 0x000ea8000c1e1d00 */
[----:B------:R-:W2:Y:S01]  /*0130*/  LDG.E.EL R8, desc[UR4][R8.64] ;  /* 0x0000000408087981 */ /* 0x000ea2000c2e1900 */
[----:B------:R-:W-:Y:S01]  /*0140*/  BSSY B0, `(.L_x_0) ;  /* 0x0000017000007945 */ /* 0x000fe20003800000 */
[--C-:B--2---:R-:W-:Y:S01]  /*0150*/  FADD R4, R4, R8.reuse ;  /* 0x0000000804047221 */ /* 0x104fe20000000000 */
[----:B------:R-:W-:-:S03]  /*0160*/  FADD R5, R5, R8 ;  /* 0x0000000805057221 */ /* 0x000fc60000000000 */
[----:B------:R-:W-:-:S05]  /*0170*/  FADD.FTZ R0, |R4|, -RZ ;  /* 0x800000ff04007221 */ /* 0x000fca0000010200 */
[----:B------:R-:W-:-:S13]  /*0180*/  FSETP.GE.AND P0, PT, R0, 0.60000002384185791016, PT ;  /* 0x3f19999a0000780b */ /* 0x000fda0003f06000 */
[----:B------:R-:W-:Y:S05]  /*0190*/  @!P0 BRA `(.L_x_1) ;  /* 0x0000000000288947 */ /* 0x000fea0003800000 */
[C---:B------:R-:W-:Y:S01]  /*01a0*/  FMUL R9, R0.reuse, 2.8853900432586669922 ;  /* 0x4038aa3b00097820 */ /* 0x040fe20000400000 */
[----:B------:R-:W-:Y:S01]  /*01b0*/  HFMA2.MMA R11, -RZ, RZ, 1.875, 0 ;  /* 0x3f800000ff0b7435 */ /* 0x000fe200000001ff */
[----:B------:R-:W-:-:S04]  /*01c0*/  FSETP.GE.AND P0, PT, R0, 9.010913848876953125, PT ;  /* 0x41102cb40000780b */ /* 0x000fc80003f06000 */
[----:B------:R-:W1:Y:S02]  /*01d0*/  MUFU.EX2 R9, R9 ;  /* 0x0000000900097308 */ /* 0x000e640000000800 */
[----:B-1----:R-:W-:-:S06]  /*01e0*/  FADD R10, R9, 1 ;  /* 0x3f800000090a7421 */ /* 0x002fcc0000000000 */
[----:B------:R-:W1:Y:S02]  /*01f0*/  MUFU.RCP R10, R10 ;  /* 0x0000000a000a7308 */ /* 0x000e640000001000 */
[----:B-1----:R-:W-:-:S05]  /*0200*/  FFMA.FTZ R11, R10, -2, R11 ;  /* 0xc00000000a0b7823 */ /* 0x002fca000001000b */
[----:B------:R-:W-:-:S04]  /*0210*/  FSEL R11, R11, 1, !P0 ;  /* 0x3f8000000b0b7808 */ /* 0x000fc80004000000 */
[----:B------:R-:W-:Y:S01]  /*0220*/  LOP3.LUT R4, R11, 0x80000000, R4, 0xf8, !PT ;  /* 0x800000000b047812 */ /* 0x000fe200078ef804 */
[----:B------:R-:W-:Y:S06]  /*0230*/  BRA `(.L_x_2) ;  /* 0x00000000001c7947 */ /* 0x000fec0003800000 */
.L_x_1:
[----:B------:R-:W-:Y:S01]  /*0240*/  MOV R0, 0x3c80f082 ;  /* 0x3c80f08200007802 */ /* 0x000fe20000000f00 */
[----:B------:R-:W-:-:S04]  /*0250*/  FMUL R9, R4, R4 ;  /* 0x0000000404097220 */ /* 0x000fc80000400000 */
[----:B------:R-:W-:-:S04]  /*0260*/  FFMA.FTZ R0, R9, R0, -0.052303962409496307373 ;  /* 0xbd563cae09007423 */ /* 0x000fc80000010000 */
[----:B------:R-:W-:-:S04]  /*0270*/  FFMA.FTZ R0, R9, R0, 0.1331529766321182251 ;  /* 0x3e08594109007423 */ /* 0x000fc80000010000 */
[----:B------:R-:W-:-:S04]  /*0280*/  FFMA.FTZ R0, R9, R0, -0.33332768082618713379 ;  /* 0xbeaaa9ed09007423 */ /* 0x000fc80000010000 */
[----:B------:R-:W-:-:S04]  /*0290*/  FFMA.FTZ R9, R9, R0, RZ ;  /* 0x0000000009097223 */ /* 0x000fc800000100ff */
[----:B------:R-:W-:-:S07]  /*02a0*/  FFMA.FTZ R4, R4, R9, R4 ;  /* 0x0000000904047223 */ /* 0x000fce0000010004 */
.L_x_2:
[----:B------:R-:W-:Y:S05]  /*02b0*/  BSYNC B0 ;  /* 0x0000000000007941 */ /* 0x000fea0003800000 */
.L_x_0:
[----:B------:R-:W-:Y:S01]  /*02c0*/  FADD.FTZ R11, |R5|, -RZ ;  /* 0x800000ff050b7221 */ /* 0x000fe20000010200 */
[----:B------:R-:W-:Y:S01]  /*02d0*/  BSSY B0, `(.L_x_3) ;  /* 0x0000015000007945 */ /* 0x000fe20003800000 */
[----:B------:R-:W-:-:S03]  /*02e0*/  FADD R6, R6, R8 ;  /* 0x0000000806067221 */ /* 0x000fc60000000000 */
        /* <DEDUP_REMOVED lines=12> */
.L_x_4:
[----:B------:R-:W-:Y:S01]  /*03b0*/  MOV R0, 0x3c80f082 ;  /* 0x3c80f08200007802 */ /* 0x000fe20000000f00 */
[----:B------:R-:W-:-:S04]  /*03c0*/  FMUL R9, R5, R5 ;  /* 0x0000000505097220 */ /* 0x000fc80000400000 */
[----:B------:R-:W-:-:S04]  /*03d0*/  FFMA.FTZ R0, R9, R0, -0.052303962409496307373 ;  /* 0xbd563cae09007423 */ /* 0x000fc80000010000 */
[----:B------:R-:W-:-:S04]  /*03e0*/  FFMA.FTZ R0, R9, R0, 0.1331529766321182251 ;  /* 0x3e08594109007423 */ /* 0x000fc80000010000 */
[----:B------:R-:W-:-:S04]  /*03f0*/  FFMA.FTZ R0, R9, R0, -0.33332768082618713379 ;  /* 0xbeaaa9ed09007423 */ /* 0x000fc80000010000 */
[----:B------:R-:W-:-:S04]  /*0400*/  FFMA.FTZ R0, R9, R0, RZ ;  /* 0x0000000009007223 */ /* 0x000fc800000100ff */
[----:B------:R-:W-:-:S07]  /*0410*/  FFMA.FTZ R5, R5, R0, R5 ;  /* 0x0000000005057223 */ /* 0x000fce0000010005 */
.L_x_5:
[----:B------:R-:W-:Y:S05]  /*0420*/  BSYNC B0 ;  /* 0x0000000000007941 */ /* 0x000fea0003800000 */
.L_x_3:
        /* <DEDUP_REMOVED lines=15> */
.L_x_7:
[----:B------:R-:W-:Y:S01]  /*0520*/  MOV R0, 0x3c80f082 ;  /* 0x3c80f08200007802 */ /* 0x000fe20000000f00 */
[----:B------:R-:W-:-:S04]  /*0530*/  FMUL R9, R6, R6 ;  /* 0x0000000606097220 */ /* 0x000fc80000400000 */
[----:B------:R-:W-:-:S04]  /*0540*/  FFMA.FTZ R0, R9, R0, -0.052303962409496307373 ;  /* 0xbd563cae09007423 */ /* 0x000fc80000010000 */
[----:B------:R-:W-:-:S04]  /*0550*/  FFMA.FTZ R0, R9, R0, 0.1331529766321182251 ;  /* 0x3e08594109007423 */ /* 0x000fc80000010000 */
[----:B------:R-:W-:-:S04]  /*0560*/  FFMA.FTZ R0, R9, R0, -0.33332768082618713379 ;  /* 0xbeaaa9ed09007423 */ /* 0x000fc80000010000 */
[----:B------:R-:W-:-:S04]  /*0570*/  FFMA.FTZ R9, R9, R0, RZ ;  /* 0x0000000009097223 */ /* 0x000fc800000100ff */
[----:B------:R-:W-:-:S07]  /*0580*/  FFMA.FTZ R6, R6, R9, R6 ;  /* 0x0000000906067223 */ /* 0x000fce0000010006 */
.L_x_8:
[----:B------:R-:W-:Y:S05]  /*0590*/  BSYNC B0 ;  /* 0x0000000000007941 */ /* 0x000fea0003800000 */
.L_x_6:
[----:B------:R-:W-:Y:S01]  /*05a0*/  FADD.FTZ R10, |R7|, -RZ ;  /* 0x800000ff070a7221 */ /* 0x000fe20000010200 */
[----:B------:R-:W-:Y:S04]  /*05b0*/  BSSY B0, `(.L_x_9) ;  /* 0x0000014000007945 */ /* 0x000fe80003800000 */
        /* <DEDUP_REMOVED lines=12> */
.L_x_10:
[----:B------:R-:W-:Y:S01]  /*0680*/  MOV R0, 0x3c80f082 ;  /* 0x3c80f08200007802 */ /* 0x000fe20000000f00 */
[----:B------:R-:W-:-:S04]  /*0690*/  FMUL R9, R7, R7 ;  /* 0x0000000707097220 */ /* 0x000fc80000400000 */
[----:B------:R-:W-:-:S04]  /*06a0*/  FFMA.FTZ R0, R9, R0, -0.052303962409496307373 ;  /* 0xbd563cae09007423 */ /* 0x000fc80000010000 */
[----:B------:R-:W-:-:S04]  /*06b0*/  FFMA.FTZ R0, R9, R0, 0.1331529766321182251 ;  /* 0x3e08594109007423 */ /* 0x000fc80000010000 */
[----:B------:R-:W-:-:S04]  /*06c0*/  FFMA.FTZ R0, R9, R0, -0.33332768082618713379 ;  /* 0xbeaaa9ed09007423 */ /* 0x000fc80000010000 */
[----:B------:R-:W-:-:S04]  /*06d0*/  FFMA.FTZ R0, R9, R0, RZ ;  /* 0x0000000009007223 */ /* 0x000fc800000100ff */
[----:B------:R-:W-:-:S07]  /*06e0*/  FFMA.FTZ R7, R7, R0, R7 ;  /* 0x0000000007077223 */ /* 0x000fce0000010007 */
.L_x_11:
[----:B------:R-:W-:Y:S05]  /*06f0*/  BSYNC B0 ;  /* 0x0000000000007941 */ /* 0x000fea0003800000 */
.L_x_9:
[----:B------:R-:W-:Y:S01]  /*0700*/  STG.E.128 desc[UR4][R2.64], R4 ;  /* 0x0000000402007986 */ /* 0x000fe2000c101d04 */
[----:B------:R-:W-:Y:S05]  /*0710*/  EXIT ;  /* 0x000000000000794d */ /* 0x000fea0003800000 */
.L_x_12:
[----:B------:R-:W-:-:S00]  /*0720*/  BRA `(.L_x_12) ;  /* 0xfffffffc00fc7947 */ /* 0x000fc0000383ffff */
[----:B------:R-:W-:-:S00]  /*0730*/  NOP ;  /* 0x0000000000007918 */ /* 0x000fc00000000000 */
        /* <DEDUP_REMOVED lines=12> */
.L_x_13:


//--------------------- .nv.global.init           --------------------------
	.section	.nv.global.init,"aw",@progbits
.nv.global.init:
	.type		_$_str,@object
	.size		_$_str,(.L_0 - _$_str)
_$_str:
        /*0000*/ 	.byte	0x5f, 0x5f, 0x43, 0x55, 0x44, 0x41, 0x5f, 0x46, 0x54, 0x5a, 0x00
.L_0:


//--------------------- .nv.constant0.triton_poi_fused_convolution_tanh_11 --------------------------
	.section	.nv.constant0.triton_poi_fused_convolution_tanh_11,"a",@progbits
	.sectionflags	@""
	.align	4
.nv.constant0.triton_poi_fused_convolution_tanh_11:
	.zero		548
